//
// Generated by NVIDIA NVVM Compiler
//
// Compiler Build ID: CL-36424714
// Cuda compilation tools, release 13.0, V13.0.88
// Based on NVVM 20.0.0
//

.version 9.0
.target sm_100
.address_size 64

	// .globl	_Z25layer_norm_forward_kernelPKfPfS0_S0_S1_S1_iif
.extern .shared .align 16 .b8 shared_data[];

.visible .entry _Z25layer_norm_forward_kernelPKfPfS0_S0_S1_S1_iif(
	.param .u64 .ptr .align 1 _Z25layer_norm_forward_kernelPKfPfS0_S0_S1_S1_iif_param_0,
	.param .u64 .ptr .align 1 _Z25layer_norm_forward_kernelPKfPfS0_S0_S1_S1_iif_param_1,
	.param .u64 .ptr .align 1 _Z25layer_norm_forward_kernelPKfPfS0_S0_S1_S1_iif_param_2,
	.param .u64 .ptr .align 1 _Z25layer_norm_forward_kernelPKfPfS0_S0_S1_S1_iif_param_3,
	.param .u64 .ptr .align 1 _Z25layer_norm_forward_kernelPKfPfS0_S0_S1_S1_iif_param_4,
	.param .u64 .ptr .align 1 _Z25layer_norm_forward_kernelPKfPfS0_S0_S1_S1_iif_param_5,
	.param .u32 _Z25layer_norm_forward_kernelPKfPfS0_S0_S1_S1_iif_param_6,
	.param .u32 _Z25layer_norm_forward_kernelPKfPfS0_S0_S1_S1_iif_param_7,
	.param .f32 _Z25layer_norm_forward_kernelPKfPfS0_S0_S1_S1_iif_param_8
)
{
	.reg .pred 	%p<9>;
	.reg .b32 	%r<27>;
	.reg .b32 	%f<38>;
	.reg .b64 	%rd<27>;

	ld.param.u64 	%rd10, [_Z25layer_norm_forward_kernelPKfPfS0_S0_S1_S1_iif_param_0];
	ld.param.u64 	%rd7, [_Z25layer_norm_forward_kernelPKfPfS0_S0_S1_S1_iif_param_1];
	ld.param.u64 	%rd8, [_Z25layer_norm_forward_kernelPKfPfS0_S0_S1_S1_iif_param_2];
	ld.param.u64 	%rd9, [_Z25layer_norm_forward_kernelPKfPfS0_S0_S1_S1_iif_param_3];
	ld.param.u64 	%rd11, [_Z25layer_norm_forward_kernelPKfPfS0_S0_S1_S1_iif_param_4];
	ld.param.u64 	%rd12, [_Z25layer_norm_forward_kernelPKfPfS0_S0_S1_S1_iif_param_5];
	ld.param.u32 	%r15, [_Z25layer_norm_forward_kernelPKfPfS0_S0_S1_S1_iif_param_7];
	ld.param.f32 	%f10, [_Z25layer_norm_forward_kernelPKfPfS0_S0_S1_S1_iif_param_8];
	cvta.to.global.u64 	%rd1, %rd10;
	cvta.to.global.u64 	%rd2, %rd12;
	cvta.to.global.u64 	%rd3, %rd11;
	mov.u32 	%r1, %ctaid.x;
	mov.u32 	%r2, %ntid.x;
	mov.u32 	%r26, %tid.x;
	setp.ge.s32 	%p1, %r26, %r15;
	mov.f32 	%f36, 0f00000000;
	mov.f32 	%f37, %f36;
	@%p1 bra 	$L__BB0_3;
	mul.lo.s32 	%r4, %r15, %r1;
	mov.f32 	%f37, 0f00000000;
	mov.u32 	%r24, %r26;
	mov.f32 	%f36, %f37;
$L__BB0_2:
	add.s32 	%r16, %r24, %r4;
	mul.wide.s32 	%rd13, %r16, 4;
	add.s64 	%rd14, %rd1, %rd13;
	ld.global.f32 	%f13, [%rd14];
	add.f32 	%f36, %f36, %f13;
	fma.rn.f32 	%f37, %f13, %f13, %f37;
	add.s32 	%r24, %r24, %r2;
	setp.lt.s32 	%p2, %r24, %r15;
	@%p2 bra 	$L__BB0_2;
$L__BB0_3:
	shl.b32 	%r17, %r2, 2;
	mov.u32 	%r18, shared_data;
	add.s32 	%r7, %r18, %r17;
	shl.b32 	%r19, %r26, 2;
	add.s32 	%r8, %r18, %r19;
	st.shared.f32 	[%r8], %f36;
	add.s32 	%r9, %r7, %r19;
	st.shared.f32 	[%r9], %f37;
	bar.sync 	0;
	setp.lt.u32 	%p3, %r2, 2;
	@%p3 bra 	$L__BB0_8;
	mov.u32 	%r25, %r2;
$L__BB0_5:
	shr.u32 	%r11, %r25, 1;
	setp.ge.u32 	%p4, %r26, %r11;
	@%p4 bra 	$L__BB0_7;
	shl.b32 	%r20, %r11, 2;
	add.s32 	%r21, %r8, %r20;
	ld.shared.f32 	%f14, [%r21];
	ld.shared.f32 	%f15, [%r8];
	add.f32 	%f16, %f14, %f15;
	st.shared.f32 	[%r8], %f16;
	add.s32 	%r22, %r9, %r20;
	ld.shared.f32 	%f17, [%r22];
	ld.shared.f32 	%f18, [%r9];
	add.f32 	%f19, %f17, %f18;
	st.shared.f32 	[%r9], %f19;
$L__BB0_7:
	bar.sync 	0;
	setp.gt.u32 	%p5, %r25, 3;
	mov.u32 	%r25, %r11;
	@%p5 bra 	$L__BB0_5;
$L__BB0_8:
	setp.ne.s32 	%p6, %r26, 0;
	@%p6 bra 	$L__BB0_10;
	ld.shared.f32 	%f20, [shared_data];
	cvt.rn.f32.s32 	%f21, %r15;
	div.rn.f32 	%f22, %f20, %f21;
	mul.wide.u32 	%rd15, %r1, 4;
	add.s64 	%rd16, %rd3, %rd15;
	st.global.f32 	[%rd16], %f22;
	ld.shared.f32 	%f23, [%r7];
	div.rn.f32 	%f24, %f23, %f21;
	mul.f32 	%f25, %f22, %f22;
	sub.f32 	%f26, %f24, %f25;
	add.s64 	%rd17, %rd2, %rd15;
	st.global.f32 	[%rd17], %f26;
$L__BB0_10:
	setp.ge.s32 	%p7, %r26, %r15;
	bar.sync 	0;
	mul.wide.u32 	%rd18, %r1, 4;
	add.s64 	%rd19, %rd3, %rd18;
	ld.global.f32 	%f7, [%rd19];
	add.s64 	%rd20, %rd2, %rd18;
	ld.global.f32 	%f27, [%rd20];
	add.f32 	%f8, %f10, %f27;
	@%p7 bra 	$L__BB0_13;
	mul.lo.s32 	%r12, %r15, %r1;
	cvta.to.global.u64 	%rd4, %rd8;
	cvta.to.global.u64 	%rd5, %rd9;
	cvta.to.global.u64 	%rd6, %rd7;
	rsqrt.approx.f32 	%f9, %f8;
$L__BB0_12:
	add.s32 	%r23, %r26, %r12;
	mul.wide.s32 	%rd21, %r23, 4;
	add.s64 	%rd22, %rd1, %rd21;
	ld.global.f32 	%f28, [%rd22];
	sub.f32 	%f29, %f28, %f7;
	mul.f32 	%f30, %f9, %f29;
	mul.wide.s32 	%rd23, %r26, 4;
	add.s64 	%rd24, %rd4, %rd23;
	ld.global.f32 	%f31, [%rd24];
	add.s64 	%rd25, %rd5, %rd23;
	ld.global.f32 	%f32, [%rd25];
	fma.rn.f32 	%f33, %f31, %f30, %f32;
	add.s64 	%rd26, %rd6, %rd21;
	st.global.f32 	[%rd26], %f33;
	add.s32 	%r26, %r26, %r2;
	setp.lt.s32 	%p8, %r26, %r15;
	@%p8 bra 	$L__BB0_12;
$L__BB0_13:
	ret;

}


// ===== COMPILED SASS (sm_100) =====

	.target	sm_100

	.elftype	@"ET_EXEC"


//--------------------- .note.nv.tkinfo           --------------------------
	.section	.note.nv.tkinfo,"",@"SHT_NOTE"
	.sectionflags	@"SHF_NOTE_NV_TKINFO"
	.tkinfo
        /*0018*/ 	.word	0x00000002
        /*0030*/ 	.string	""
        /*0030*/ 	.string	"ptxas"
        /*0030*/ 	.string	"Cuda compilation tools, release 13.0, V13.0.88"
        /*0030*/ 	.string	"Build cuda_13.0.r13.0/compiler.36424714_0"
        /*0030*/ 	.string	"-arch sm_100 -m 64 "



//--------------------- .note.nv.cuinfo           --------------------------
	.section	.note.nv.cuinfo,"",@"SHT_NOTE"
	.sectionflags	@"SHF_NOTE_NV_CUINFO"
        /*0018*/ 	.short	0x0002
        /*001a*/ 	.short	0x0064
        /*001c*/ 	.short	0x0082
	.zero		2


//--------------------- .nv.info                  --------------------------
	.section	.nv.info,"",@"SHT_CUDA_INFO"
	.align	4


	//----- nvinfo : EIATTR_REGCOUNT
	.align		4
        /*0000*/ 	.byte	0x04, 0x2f
        /*0002*/ 	.short	(.L_1 - .L_0)
	.align		4
.L_0:
        /*0004*/ 	.word	index@(_Z25layer_norm_forward_kernelPKfPfS0_S0_S1_S1_iif)
        /*0008*/ 	.word	0x00000018


	//----- nvinfo : EIATTR_FRAME_SIZE
	.align		4
.L_1:
        /*000c*/ 	.byte	0x04, 0x11
        /*000e*/ 	.short	(.L_3 - .L_2)
	.align		4
.L_2:
        /*0010*/ 	.word	index@($__internal_0_$__cuda_sm3x_div_rn_noftz_f32_slowpath)
        /*0014*/ 	.word	0x00000000


	//----- nvinfo : EIATTR_FRAME_SIZE
	.align		4
.L_3:
        /*0018*/ 	.byte	0x04, 0x11
        /*001a*/ 	.short	(.L_5 - .L_4)
	.align		4
.L_4:
        /*001c*/ 	.word	index@(_Z25layer_norm_forward_kernelPKfPfS0_S0_S1_S1_iif)
        /*0020*/ 	.word	0x00000000


	//----- nvinfo : EIATTR_MIN_STACK_SIZE
	.align		4
.L_5:
        /*0024*/ 	.byte	0x04, 0x12
        /*0026*/ 	.short	(.L_7 - .L_6)
	.align		4
.L_6:
        /*0028*/ 	.word	index@(_Z25layer_norm_forward_kernelPKfPfS0_S0_S1_S1_iif)
        /*002c*/ 	.word	0x00000000
.L_7:


//--------------------- .nv.compat                --------------------------
	.section	.nv.compat,"",@"SHT_CUDA_COMPAT_INFO"
	.align	4
        /*0000*/ 	.byte	0x02, 0x09, 0x00, 0x00, 0x02, 0x02, 0x01, 0x00, 0x02, 0x05, 0x05, 0x00, 0x03, 0x07, 0x01, 0x01
        /*0010*/ 	.byte	0x02, 0x03, 0x00, 0x00, 0x02, 0x06, 0x01, 0x00, 0x04, 0x0b, 0x08, 0x00, 0x01, 0x00, 0x00, 0x00
        /*0020*/ 	.byte	0x00, 0x00, 0x00, 0x00


//--------------------- .nv.info._Z25layer_norm_forward_kernelPKfPfS0_S0_S1_S1_iif --------------------------
	.section	.nv.info._Z25layer_norm_forward_kernelPKfPfS0_S0_S1_S1_iif,"",@"SHT_CUDA_INFO"
	.sectionflags	@""
	.align	4


	//----- nvinfo : EIATTR_CUDA_API_VERSION
	.align		4
        /*0000*/ 	.byte	0x04, 0x37
        /*0002*/ 	.short	(.L_9 - .L_8)
.L_8:
        /*0004*/ 	.word	0x00000082


	//----- nvinfo : EIATTR_KPARAM_INFO
	.align		4
.L_9:
        /*0008*/ 	.byte	0x04, 0x17
        /*000a*/ 	.short	(.L_11 - .L_10)
.L_10:
        /*000c*/ 	.word	0x00000000
        /*0010*/ 	.short	0x0008
        /*0012*/ 	.short	0x0038
        /*0014*/ 	.byte	0x00, 0xf0, 0x11, 0x00


	//----- nvinfo : EIATTR_KPARAM_INFO
	.align		4
.L_11:
        /*0018*/ 	.byte	0x04, 0x17
        /*001a*/ 	.short	(.L_13 - .L_12)
.L_12:
        /*001c*/ 	.word	0x00000000
        /*0020*/ 	.short	0x0007
        /*0022*/ 	.short	0x0034
        /*0024*/ 	.byte	0x00, 0xf0, 0x11, 0x00


	//----- nvinfo : EIATTR_KPARAM_INFO
	.align		4
.L_13:
        /*0028*/ 	.byte	0x04, 0x17
        /*002a*/ 	.short	(.L_15 - .L_14)
.L_14:
        /*002c*/ 	.word	0x00000000
        /*0030*/ 	.short	0x0006
        /*0032*/ 	.short	0x0030
        /*0034*/ 	.byte	0x00, 0xf0, 0x11, 0x00


	//----- nvinfo : EIATTR_KPARAM_INFO
	.align		4
.L_15:
        /*0038*/ 	.byte	0x04, 0x17
        /*003a*/ 	.short	(.L_17 - .L_16)
.L_16:
        /*003c*/ 	.word	0x00000000
        /*0040*/ 	.short	0x0005
        /*0042*/ 	.short	0x0028
        /*0044*/ 	.byte	0x00, 0xf5, 0x21, 0x00


	//----- nvinfo : EIATTR_KPARAM_INFO
	.align		4
.L_17:
        /*0048*/ 	.byte	0x04, 0x17
        /*004a*/ 	.short	(.L_19 - .L_18)
.L_18:
        /*004c*/ 	.word	0x00000000
        /*0050*/ 	.short	0x0004
        /*0052*/ 	.short	0x0020
        /*0054*/ 	.byte	0x00, 0xf5, 0x21, 0x00


	//----- nvinfo : EIATTR_KPARAM_INFO
	.align		4
.L_19:
        /*0058*/ 	.byte	0x04, 0x17
        /*005a*/ 	.short	(.L_21 - .L_20)
.L_20:
        /*005c*/ 	.word	0x00000000
        /*0060*/ 	.short	0x0003
        /*0062*/ 	.short	0x0018
        /*0064*/ 	.byte	0x00, 0xf5, 0x21, 0x00


	//----- nvinfo : EIATTR_KPARAM_INFO
	.align		4
.L_21:
        /*0068*/ 	.byte	0x04, 0x17
        /*006a*/ 	.short	(.L_23 - .L_22)
.L_22:
        /*006c*/ 	.word	0x00000000
        /*0070*/ 	.short	0x0002
        /*0072*/ 	.short	0x0010
        /*0074*/ 	.byte	0x00, 0xf5, 0x21, 0x00


	//----- nvinfo : EIATTR_KPARAM_INFO
	.align		4
.L_23:
        /*0078*/ 	.byte	0x04, 0x17
        /*007a*/ 	.short	(.L_25 - .L_24)
.L_24:
        /*007c*/ 	.word	0x00000000
        /*0080*/ 	.short	0x0001
        /*0082*/ 	.short	0x0008
        /*0084*/ 	.byte	0x00, 0xf5, 0x21, 0x00


	//----- nvinfo : EIATTR_KPARAM_INFO
	.align		4
.L_25:
        /*0088*/ 	.byte	0x04, 0x17
        /*008a*/ 	.short	(.L_27 - .L_26)
.L_26:
        /*008c*/ 	.word	0x00000000
        /*0090*/ 	.short	0x0000
        /*0092*/ 	.short	0x0000
        /*0094*/ 	.byte	0x00, 0xf5, 0x21, 0x00


	//----- nvinfo : EIATTR_SPARSE_MMA_MASK
	.align		4
.L_27:
        /*0098*/ 	.byte	0x03, 0x50
        /*009a*/ 	.short	0x0000


	//----- nvinfo : EIATTR_MAXREG_COUNT
	.align		4
        /*009c*/ 	.byte	0x03, 0x1b
        /*009e*/ 	.short	0x00ff


	//----- nvinfo : EIATTR_NUM_BARRIERS
	.align		4
        /*00a0*/ 	.byte	0x02, 0x4c
        /*00a2*/ 	.byte	0x01
	.zero		1


	//----- nvinfo : EIATTR_MERCURY_ISA_VERSION
	.align		4
        /*00a4*/ 	.byte	0x03, 0x5f
        /*00a6*/ 	.short	0x0101


	//----- nvinfo : EIATTR_VRC_CTA_INIT_COUNT
	.align		4
        /*00a8*/ 	.byte	0x02, 0x4a
	.zero		1
	.zero		1


	//----- nvinfo : EIATTR_EXIT_INSTR_OFFSETS
	.align		4
        /*00ac*/ 	.byte	0x04, 0x1c
        /*00ae*/ 	.short	(.L_29 - .L_28)


	//   ....[0]....
.L_28:
        /*00b0*/ 	.word	0x00000690


	//   ....[1]....
        /*00b4*/ 	.word	0x00000830


	//----- nvinfo : EIATTR_CRS_STACK_SIZE
	.align		4
.L_29:
        /*00b8*/ 	.byte	0x04, 0x1e
        /*00ba*/ 	.short	(.L_31 - .L_30)
.L_30:
        /*00bc*/ 	.word	0x00000000


	//----- nvinfo : EIATTR_CBANK_PARAM_SIZE
	.align		4
.L_31:
        /*00c0*/ 	.byte	0x03, 0x19
        /*00c2*/ 	.short	0x003c


	//----- nvinfo : EIATTR_PARAM_CBANK
	.align		4
        /*00c4*/ 	.byte	0x04, 0x0a
        /*00c6*/ 	.short	(.L_33 - .L_32)
	.align		4
.L_32:
        /*00c8*/ 	.word	index@(.nv.constant0._Z25layer_norm_forward_kernelPKfPfS0_S0_S1_S1_iif)
        /*00cc*/ 	.short	0x0380
        /*00ce*/ 	.short	0x003c


	//----- nvinfo : EIATTR_SW_WAR
	.align		4
.L_33:
        /*00d0*/ 	.byte	0x04, 0x36
        /*00d2*/ 	.short	(.L_35 - .L_34)
.L_34:
        /*00d4*/ 	.word	0x00000008
.L_35:


//--------------------- .nv.callgraph             --------------------------
	.section	.nv.callgraph,"",@"SHT_CUDA_CALLGRAPH"
	.align	4
	.sectionentsize	8
	.align		4
        /*0000*/ 	.word	0x00000000
	.align		4
        /*0004*/ 	.word	0xffffffff
	.align		4
        /*0008*/ 	.word	0x00000000
	.align		4
        /*000c*/ 	.word	0xfffffffe
	.align		4
        /*0010*/ 	.word	0x00000000
	.align		4
        /*0014*/ 	.word	0xfffffffd
	.align		4
        /*0018*/ 	.word	0x00000000
	.align		4
        /*001c*/ 	.word	0xfffffffc


//--------------------- .text._Z25layer_norm_forward_kernelPKfPfS0_S0_S1_S1_iif --------------------------
	.section	.text._Z25layer_norm_forward_kernelPKfPfS0_S0_S1_S1_iif,"ax",@progbits
	.align	128
        .global         _Z25layer_norm_forward_kernelPKfPfS0_S0_S1_S1_iif
        .type           _Z25layer_norm_forward_kernelPKfPfS0_S0_S1_S1_iif,@function
        .size           _Z25layer_norm_forward_kernelPKfPfS0_S0_S1_S1_iif,(.L_x_21 - _Z25layer_norm_forward_kernelPKfPfS0_S0_S1_S1_iif)
        .other          _Z25layer_norm_forward_kernelPKfPfS0_S0_S1_S1_iif,@"STO_CUDA_ENTRY STV_DEFAULT"
_Z25layer_norm_forward_kernelPKfPfS0_S0_S1_S1_iif:
.text._Z25layer_norm_forward_kernelPKfPfS0_S0_S1_S1_iif:
[----:B------:R-:W-:Y:S01]  /*0000*/  LDC R1, c[0x0][0x37c] ;  /* 0x0000df00ff017b82 */ /* 0x000fe20000000800 */
[----:B------:R-:W0:Y:S01]  /*0010*/  S2R R5, SR_TID.X ;  /* 0x0000000000057919 */ /* 0x000e220000002100 */
[----:B------:R-:W0:Y:S01]  /*0020*/  LDCU UR4, c[0x0][0x3b4] ;  /* 0x00007680ff0477ac */ /* 0x000e220008000800 */
[----:B------:R-:W-:Y:S01]  /*0030*/  BSSY.RECONVERGENT B0, `(.L_x_0) ;  /* 0x0000014000007945 */ /* 0x000fe20003800200 */
[----:B------:R-:W-:Y:S01]  /*0040*/  IMAD.MOV.U32 R0, RZ, RZ, RZ ;  /* 0x000000ffff007224 */ /* 0x000fe200078e00ff */
[----:B------:R-:W1:Y:S01]  /*0050*/  S2R R2, SR_CTAID.X ;  /* 0x0000000000027919 */ /* 0x000e620000002500 */
[----:B------:R-:W2:Y:S01]  /*0060*/  LDCU.64 UR8, c[0x0][0x358] ;  /* 0x00006b00ff0877ac */ /* 0x000ea20008000a00 */
[----:B------:R-:W-:Y:S01]  /*0070*/  IMAD.MOV.U32 R3, RZ, RZ, RZ ;  /* 0x000000ffff037224 */ /* 0x000fe200078e00ff */
[----:B------:R-:W3:Y:S01]  /*0080*/  LDCU UR7, c[0x0][0x360] ;  /* 0x00006c00ff0777ac */ /* 0x000ee20008000800 */
[----:B0-----:R-:W-:-:S13]  /*0090*/  ISETP.GE.AND P0, PT, R5, UR4, PT ;  /* 0x0000000405007c0c */ /* 0x001fda000bf06270 */
[----:B-123--:R-:W-:Y:S05]  /*00a0*/  @P0 BRA `(.L_x_1) ;  /* 0x0000000000300947 */ /* 0x00efea0003800000 */
[----:B------:R-:W0:Y:S01]  /*00b0*/  LDC.64 R8, c[0x0][0x380] ;  /* 0x0000e000ff087b82 */ /* 0x000e220000000a00 */
[----:B------:R-:W-:Y:S01]  /*00c0*/  IMAD.MOV.U32 R3, RZ, RZ, RZ ;  /* 0x000000ffff037224 */ /* 0x000fe200078e00ff */
[----:B------:R-:W-:Y:S01]  /*00d0*/  MOV R11, R5 ;  /* 0x00000005000b7202 */ /* 0x000fe20000000f00 */
[----:B------:R-:W-:-:S07]  /*00e0*/  IMAD.MOV.U32 R0, RZ, RZ, RZ ;  /* 0x000000ffff007224 */ /* 0x000fce00078e00ff */
.L_x_2:
[----:B------:R-:W-:-:S04]  /*00f0*/  IMAD R7, R2, UR4, R11 ;  /* 0x0000000402077c24 */ /* 0x000fc8000f8e020b */
[----:B0-----:R-:W-:-:S06]  /*0100*/  IMAD.WIDE R6, R7, 0x4, R8 ;  /* 0x0000000407067825 */ /* 0x001fcc00078e0208 */
[----:B------:R-:W2:Y:S01]  /*0110*/  LDG.E R6, desc[UR8][R6.64] ;  /* 0x0000000806067981 */ /* 0x000ea2000c1e1900 */
[----:B------:R-:W-:-:S05]  /*0120*/  VIADD R11, R11, UR7 ;  /* 0x000000070b0b7c36 */ /* 0x000fca0008000000 */
[----:B------:R-:W-:Y:S01]  /*0130*/  ISETP.GE.AND P0, PT, R11, UR4, PT ;  /* 0x000000040b007c0c */ /* 0x000fe2000bf06270 */
[C---:B--2---:R-:W-:Y:S01]  /*0140*/  FADD R0, R6.reuse, R0 ;  /* 0x0000000006007221 */ /* 0x044fe20000000000 */
[----:B------:R-:W-:-:S11]  /*0150*/  FFMA R3, R6, R6, R3 ;  /* 0x0000000606037223 */ /* 0x000fd60000000003 */
[----:B------:R-:W-:Y:S05]  /*0160*/  @!P0 BRA `(.L_x_2) ;  /* 0xfffffffc00e08947 */ /* 0x000fea000383ffff */
.L_x_1:
[----:B------:R-:W-:Y:S05]  /*0170*/  BSYNC.RECONVERGENT B0 ;  /* 0x0000000000007941 */ /* 0x000fea0003800200 */
.L_x_0:
[----:B------:R-:W0:Y:S01]  /*0180*/  S2UR UR5, SR_CgaCtaId ;  /* 0x00000000000579c3 */ /* 0x000e220000008800 */
[----:B------:R-:W-:Y:S01]  /*0190*/  UMOV UR4, 0x400 ;  /* 0x0000040000047882 */ /* 0x000fe20000000000 */
[----:B------:R-:W-:Y:S02]  /*01a0*/  UISETP.GE.U32.AND UP0, UPT, UR7, 0x2, UPT ;  /* 0x000000020700788c */ /* 0x000fe4000bf06070 */
[----:B0-----:R-:W-:-:S04]  /*01b0*/  ULEA UR4, UR5, UR4, 0x18 ;  /* 0x0000000405047291 */ /* 0x001fc8000f8ec0ff */
[----:B------:R-:W-:Y:S02]  /*01c0*/  ULEA UR6, UR7, UR4, 0x2 ;  /* 0x0000000407067291 */ /* 0x000fe4000f8e10ff */
[----:B------:R-:W-:-:S04]  /*01d0*/  LEA R9, R5, UR4, 0x2 ;  /* 0x0000000405097c11 */ /* 0x000fc8000f8e10ff */
[----:B------:R-:W-:Y:S01]  /*01e0*/  LEA R8, R5, UR6, 0x2 ;  /* 0x0000000605087c11 */ /* 0x000fe2000f8e10ff */
[----:B------:R0:W-:Y:S04]  /*01f0*/  STS [R9], R0 ;  /* 0x0000000009007388 */ /* 0x0001e80000000800 */
[----:B------:R0:W-:Y:S01]  /*0200*/  STS [R8], R3 ;  /* 0x0000000308007388 */ /* 0x0001e20000000800 */
[----:B------:R-:W-:Y:S06]  /*0210*/  BAR.SYNC.DEFER_BLOCKING 0x0 ;  /* 0x0000000000007b1d */ /* 0x000fec0000010000 */
[----:B------:R-:W-:Y:S05]  /*0220*/  BRA.U !UP0, `(.L_x_3) ;  /* 0x0000000108507547 */ /* 0x000fea000b800000 */
[----:B0-----:R-:W-:-:S07]  /*0230*/  IMAD.U32 R0, RZ, RZ, UR7 ;  /* 0x00000007ff007e24 */ /* 0x001fce000f8e00ff */
.L_x_6:
[----:B------:R-:W-:Y:S01]  /*0240*/  SHF.R.U32.HI R10, RZ, 0x1, R0 ;  /* 0x00000001ff0a7819 */ /* 0x000fe20000011600 */
[----:B------:R-:W-:Y:S03]  /*0250*/  BSSY.RECONVERGENT B0, `(.L_x_4) ;  /* 0x000000d000007945 */ /* 0x000fe60003800200 */
[----:B------:R-:W-:-:S13]  /*0260*/  ISETP.GE.U32.AND P0, PT, R5, R10, PT ;  /* 0x0000000a0500720c */ /* 0x000fda0003f06070 */
[----:B0-----:R-:W-:Y:S05]  /*0270*/  @P0 BRA `(.L_x_5) ;  /* 0x0000000000280947 */ /* 0x001fea0003800000 */
[C---:B------:R-:W-:Y:S01]  /*0280*/  LEA R3, R10.reuse, R9, 0x2 ;  /* 0x000000090a037211 */ /* 0x040fe200078e10ff */
[----:B------:R-:W-:Y:S01]  /*0290*/  LDS R4, [R9] ;  /* 0x0000000009047984 */ /* 0x000fe20000000800 */
[----:B------:R-:W-:-:S04]  /*02a0*/  IMAD R6, R10, 0x4, R8 ;  /* 0x000000040a067824 */ /* 0x000fc800078e0208 */
[----:B------:R-:W0:Y:S02]  /*02b0*/  LDS R3, [R3] ;  /* 0x0000000003037984 */ /* 0x000e240000000800 */
[----:B0-----:R-:W-:-:S05]  /*02c0*/  FADD R4, R3, R4 ;  /* 0x0000000403047221 */ /* 0x001fca0000000000 */
[----:B------:R-:W-:Y:S04]  /*02d0*/  STS [R9], R4 ;  /* 0x0000000409007388 */ /* 0x000fe80000000800 */
[----:B------:R-:W-:Y:S04]  /*02e0*/  LDS R6, [R6] ;  /* 0x0000000006067984 */ /* 0x000fe80000000800 */
[----:B------:R-:W0:Y:S02]  /*02f0*/  LDS R7, [R8] ;  /* 0x0000000008077984 */ /* 0x000e240000000800 */
[----:B0-----:R-:W-:-:S05]  /*0300*/  FADD R7, R6, R7 ;  /* 0x0000000706077221 */ /* 0x001fca0000000000 */
[----:B------:R0:W-:Y:S02]  /*0310*/  STS [R8], R7 ;  /* 0x0000000708007388 */ /* 0x0001e40000000800 */
.L_x_5:
[----:B------:R-:W-:Y:S05]  /*0320*/  BSYNC.RECONVERGENT B0 ;  /* 0x0000000000007941 */ /* 0x000fea0003800200 */
.L_x_4:
[----:B------:R-:W-:Y:S01]  /*0330*/  BAR.SYNC.DEFER_BLOCKING 0x0 ;  /* 0x0000000000007b1d */ /* 0x000fe20000010000 */
[----:B------:R-:W-:Y:S01]  /*0340*/  ISETP.GT.U32.AND P0, PT, R0, 0x3, PT ;  /* 0x000000030000780c */ /* 0x000fe20003f04070 */
[----:B------:R-:W-:-:S12]  /*0350*/  IMAD.MOV.U32 R0, RZ, RZ, R10 ;  /* 0x000000ffff007224 */ /* 0x000fd800078e000a */
[----:B------:R-:W-:Y:S05]  /*0360*/  @P0 BRA `(.L_x_6) ;  /* 0xfffffffc00b40947 */ /* 0x000fea000383ffff */
.L_x_3:
[----:B------:R-:W-:Y:S01]  /*0370*/  ISETP.NE.AND P0, PT, R5, RZ, PT ;  /* 0x000000ff0500720c */ /* 0x000fe20003f05270 */
[----:B------:R-:W-:-:S12]  /*0380*/  BSSY.RECONVERGENT B0, `(.L_x_7) ;  /* 0x0000027000007945 */ /* 0x000fd80003800200 */
[----:B------:R-:W-:Y:S05]  /*0390*/  @P0 BRA `(.L_x_8) ;  /* 0x0000000000940947 */ /* 0x000fea0003800000 */
[----:B------:R-:W1:Y:S01]  /*03a0*/  S2UR UR5, SR_CgaCtaId ;  /* 0x00000000000579c3 */ /* 0x000e620000008800 */
[----:B------:R-:W-:Y:S02]  /*03b0*/  UMOV UR4, 0x400 ;  /* 0x0000040000047882 */ /* 0x000fe40000000000 */
[----:B-1----:R-:W-:Y:S01]  /*03c0*/  ULEA UR4, UR5, UR4, 0x18 ;  /* 0x0000000405047291 */ /* 0x002fe2000f8ec0ff */
[----:B------:R-:W1:Y:S08]  /*03d0*/  LDCU UR5, c[0x0][0x3b4] ;  /* 0x00007680ff0577ac */ /* 0x000e700008000800 */
[----:B0-----:R-:W0:Y:S01]  /*03e0*/  LDS R0, [UR4] ;  /* 0x00000004ff007984 */ /* 0x001e220008000800 */
[----:B-1----:R-:W-:-:S04]  /*03f0*/  I2FP.F32.S32 R3, UR5 ;  /* 0x0000000500037c45 */ /* 0x002fc80008201400 */
[----:B------:R-:W1:Y:S02]  /*0400*/  MUFU.RCP R4, R3 ;  /* 0x0000000300047308 */ /* 0x000e640000001000 */
[----:B-1----:R-:W-:-:S04]  /*0410*/  FFMA R7, -R3, R4, 1 ;  /* 0x3f80000003077423 */ /* 0x002fc80000000104 */
[----:B------:R-:W-:Y:S02]  /*0420*/  FFMA R7, R4, R7, R4 ;  /* 0x0000000704077223 */ /* 0x000fe40000000004 */
[----:B0-----:R-:W0:Y:S02]  /*0430*/  FCHK P0, R0, R3 ;  /* 0x0000000300007302 */ /* 0x001e240000000000 */
[----:B------:R-:W-:-:S04]  /*0440*/  FFMA R4, R0, R7, RZ ;  /* 0x0000000700047223 */ /* 0x000fc800000000ff */
[----:B------:R-:W-:-:S04]  /*0450*/  FFMA R6, -R3, R4, R0 ;  /* 0x0000000403067223 */ /* 0x000fc80000000100 */
[----:B------:R-:W-:Y:S01]  /*0460*/  FFMA R4, R7, R6, R4 ;  /* 0x0000000607047223 */ /* 0x000fe20000000004 */
[----:B0-----:R-:W-:Y:S06]  /*0470*/  @!P0 BRA `(.L_x_9) ;  /* 0x00000000000c8947 */ /* 0x001fec0003800000 */
[----:B------:R-:W-:-:S07]  /*0480*/  MOV R6, 0x4a0 ;  /* 0x000004a000067802 */ /* 0x000fce0000000f00 */
[----:B------:R-:W-:Y:S05]  /*0490*/  CALL.REL.NOINC `($__internal_0_$__cuda_sm3x_div_rn_noftz_f32_slowpath) ;  /* 0x0000000000e87944 */ /* 0x000fea0003c00000 */
[----:B------:R-:W-:-:S07]  /*04a0*/  IMAD.MOV.U32 R4, RZ, RZ, R0 ;  /* 0x000000ffff047224 */ /* 0x000fce00078e0000 */
.L_x_9:
[----:B------:R-:W0:Y:S01]  /*04b0*/  LDS R8, [UR6] ;  /* 0x00000006ff087984 */ /* 0x000e220008000800 */
[----:B------:R-:W1:Y:S01]  /*04c0*/  LDC.64 R6, c[0x0][0x3a0] ;  /* 0x0000e800ff067b82 */ /* 0x000e620000000a00 */
[----:B------:R-:W2:Y:S02]  /*04d0*/  MUFU.RCP R0, R3 ;  /* 0x0000000300007308 */ /* 0x000ea40000001000 */
[----:B--2---:R-:W-:-:S04]  /*04e0*/  FFMA R9, -R3, R0, 1 ;  /* 0x3f80000003097423 */ /* 0x004fc80000000100 */
[----:B------:R-:W-:Y:S01]  /*04f0*/  FFMA R0, R0, R9, R0 ;  /* 0x0000000900007223 */ /* 0x000fe20000000000 */
[----:B-1----:R-:W-:-:S05]  /*0500*/  IMAD.WIDE.U32 R6, R2, 0x4, R6 ;  /* 0x0000000402067825 */ /* 0x002fca00078e0006 */
[----:B------:R1:W-:Y:S01]  /*0510*/  STG.E desc[UR8][R6.64], R4 ;  /* 0x0000000406007986 */ /* 0x0003e2000c101908 */
[----:B0-----:R-:W0:Y:S01]  /*0520*/  FCHK P0, R8, R3 ;  /* 0x0000000308007302 */ /* 0x001e220000000000 */
[----:B------:R-:W-:-:S04]  /*0530*/  FFMA R9, R0, R8, RZ ;  /* 0x0000000800097223 */ /* 0x000fc800000000ff */
[----:B------:R-:W-:-:S04]  /*0540*/  FFMA R10, -R3, R9, R8 ;  /* 0x00000009030a7223 */ /* 0x000fc80000000108 */
[----:B------:R-:W-:Y:S01]  /*0550*/  FFMA R9, R0, R10, R9 ;  /* 0x0000000a00097223 */ /* 0x000fe20000000009 */
[----:B01----:R-:W-:Y:S06]  /*0560*/  @!P0 BRA `(.L_x_10) ;  /* 0x0000000000108947 */ /* 0x003fec0003800000 */
[----:B------:R-:W-:Y:S02]  /*0570*/  MOV R0, R8 ;  /* 0x0000000800007202 */ /* 0x000fe40000000f00 */
[----:B------:R-:W-:-:S07]  /*0580*/  MOV R6, 0x5a0 ;  /* 0x000005a000067802 */ /* 0x000fce0000000f00 */
[----:B------:R-:W-:Y:S05]  /*0590*/  CALL.REL.NOINC `($__internal_0_$__cuda_sm3x_div_rn_noftz_f32_slowpath) ;  /* 0x0000000000a87944 */ /* 0x000fea0003c00000 */
[----:B------:R-:W-:-:S07]  /*05a0*/  IMAD.MOV.U32 R9, RZ, RZ, R0 ;  /* 0x000000ffff097224 */ /* 0x000fce00078e0000 */
.L_x_10:
[----:B------:R-:W0:Y:S01]  /*05b0*/  LDC.64 R6, c[0x0][0x3a8] ;  /* 0x0000ea00ff067b82 */ /* 0x000e220000000a00 */
[----:B------:R-:W-:Y:S01]  /*05c0*/  FFMA R9, -R4, R4, R9 ;  /* 0x0000000404097223 */ /* 0x000fe20000000109 */
[----:B0-----:R-:W-:-:S05]  /*05d0*/  IMAD.WIDE.U32 R6, R2, 0x4, R6 ;  /* 0x0000000402067825 */ /* 0x001fca00078e0006 */
[----:B------:R1:W-:Y:S02]  /*05e0*/  STG.E desc[UR8][R6.64], R9 ;  /* 0x0000000906007986 */ /* 0x0003e4000c101908 */
.L_x_8:
[----:B------:R-:W-:Y:S05]  /*05f0*/  BSYNC.RECONVERGENT B0 ;  /* 0x0000000000007941 */ /* 0x000fea0003800200 */
.L_x_7:
[----:B01----:R-:W0:Y:S01]  /*0600*/  LDC.64 R6, c[0x0][0x3a8] ;  /* 0x0000ea00ff067b82 */ /* 0x003e220000000a00 */
[----:B------:R-:W1:Y:S01]  /*0610*/  LDCU UR5, c[0x0][0x3b4] ;  /* 0x00007680ff0577ac */ /* 0x000e620008000800 */
[----:B------:R-:W2:Y:S01]  /*0620*/  LDCU UR4, c[0x0][0x3b8] ;  /* 0x00007700ff0477ac */ /* 0x000ea20008000800 */
[----:B0-----:R-:W-:-:S05]  /*0630*/  IMAD.WIDE.U32 R8, R2, 0x4, R6 ;  /* 0x0000000402087825 */ /* 0x001fca00078e0006 */
[----:B------:R-:W-:Y:S01]  /*0640*/  BAR.SYNC.DEFER_BLOCKING 0x0 ;  /* 0x0000000000007b1d */ /* 0x000fe20000010000 */
[----:B-1----:R-:W-:-:S07]  /*0650*/  ISETP.GE.AND P0, PT, R5, UR5, PT ;  /* 0x0000000505007c0c */ /* 0x002fce000bf06270 */
[----:B------:R-:W0:Y:S01]  /*0660*/  LDC.64 R6, c[0x0][0x3a0] ;  /* 0x0000e800ff067b82 */ /* 0x000e220000000a00 */
[----:B------:R-:W2:Y:S02]  /*0670*/  LDG.E R8, desc[UR8][R8.64] ;  /* 0x0000000808087981 */ /* 0x000ea4000c1e1900 */
[----:B--2---:R-:W-:-:S03]  /*0680*/  FADD R3, R8, UR4 ;  /* 0x0000000408037e21 */ /* 0x004fc60008000000 */
[----:B0-----:R-:W-:Y:S05]  /*0690*/  @P0 EXIT ;  /* 0x000000000000094d */ /* 0x001fea0003800000 */
[----:B------:R-:W-:Y:S01]  /*06a0*/  IMAD.WIDE.U32 R14, R2, 0x4, R6 ;  /* 0x00000004020e7825 */ /* 0x000fe200078e0006 */
[C---:B------:R-:W-:Y:S01]  /*06b0*/  FSETP.GEU.AND P0, PT, |R3|.reuse, 1.175494350822287508e-38, PT ;  /* 0x008000000300780b */ /* 0x040fe20003f0e200 */
[----:B------:R-:W0:Y:S03]  /*06c0*/  LDC.64 R6, c[0x0][0x390] ;  /* 0x0000e400ff067b82 */ /* 0x000e260000000a00 */
[----:B------:R1:W5:Y:S05]  /*06d0*/  LDG.E R0, desc[UR8][R14.64] ;  /* 0x000000080e007981 */ /* 0x00036a000c1e1900 */
[----:B------:R-:W2:Y:S04]  /*06e0*/  LDC.64 R8, c[0x0][0x398] ;  /* 0x0000e600ff087b82 */ /* 0x000ea80000000a00 */
[----:B------:R-:W-:-:S04]  /*06f0*/  @!P0 FMUL R3, R3, 16777216 ;  /* 0x4b80000003038820 */ /* 0x000fc80000400000 */
[----:B------:R-:W3:Y:S01]  /*0700*/  LDC.64 R10, c[0x0][0x380] ;  /* 0x0000e000ff0a7b82 */ /* 0x000ee20000000a00 */
[----:B------:R-:W4:Y:S07]  /*0710*/  MUFU.RSQ R4, R3 ;  /* 0x0000000300047308 */ /* 0x000f2e0000001400 */
[----:B------:R-:W0:Y:S01]  /*0720*/  LDC.64 R12, c[0x0][0x388] ;  /* 0x0000e200ff0c7b82 */ /* 0x000e220000000a00 */
[----:B-1--4-:R-:W-:-:S07]  /*0730*/  @!P0 FMUL R4, R4, 4096 ;  /* 0x4580000004048820 */ /* 0x012fce0000400000 */
.L_x_11:
[----:B-1----:R-:W-:-:S04]  /*0740*/  IMAD R21, R2, UR5, R5 ;  /* 0x0000000502157c24 */ /* 0x002fc8000f8e0205 */
[----:B---3--:R-:W-:-:S04]  /*0750*/  IMAD.WIDE R14, R21, 0x4, R10 ;  /* 0x00000004150e7825 */ /* 0x008fc800078e020a */
[C---:B0-----:R-:W-:Y:S02]  /*0760*/  IMAD.WIDE R16, R5.reuse, 0x4, R6 ;  /* 0x0000000405107825 */ /* 0x041fe400078e0206 */
[----:B------:R-:W3:Y:S02]  /*0770*/  LDG.E R15, desc[UR8][R14.64] ;  /* 0x000000080e0f7981 */ /* 0x000ee4000c1e1900 */
[----:B--2---:R-:W-:Y:S02]  /*0780*/  IMAD.WIDE R18, R5, 0x4, R8 ;  /* 0x0000000405127825 */ /* 0x004fe400078e0208 */
[----:B------:R-:W2:Y:S04]  /*0790*/  LDG.E R16, desc[UR8][R16.64] ;  /* 0x0000000810107981 */ /* 0x000ea8000c1e1900 */
[----:B------:R-:W2:Y:S01]  /*07a0*/  LDG.E R18, desc[UR8][R18.64] ;  /* 0x0000000812127981 */ /* 0x000ea2000c1e1900 */
[----:B------:R-:W-:-:S04]  /*07b0*/  IMAD.WIDE R20, R21, 0x4, R12 ;  /* 0x0000000415147825 */ /* 0x000fc800078e020c */
[----:B------:R-:W-:-:S05]  /*07c0*/  VIADD R5, R5, UR7 ;  /* 0x0000000705057c36 */ /* 0x000fca0008000000 */
[----:B------:R-:W-:Y:S01]  /*07d0*/  ISETP.GE.AND P0, PT, R5, UR5, PT ;  /* 0x0000000505007c0c */ /* 0x000fe2000bf06270 */
[----:B---3-5:R-:W-:-:S04]  /*07e0*/  FADD R3, -R0, R15 ;  /* 0x0000000f00037221 */ /* 0x028fc80000000100 */
[----:B------:R-:W-:-:S04]  /*07f0*/  FMUL R3, R4, R3 ;  /* 0x0000000304037220 */ /* 0x000fc80000400000 */
[----:B--2---:R-:W-:-:S05]  /*0800*/  FFMA R3, R3, R16, R18 ;  /* 0x0000001003037223 */ /* 0x004fca0000000012 */
[----:B------:R1:W-:Y:S01]  /*0810*/  STG.E desc[UR8][R20.64], R3 ;  /* 0x0000000314007986 */ /* 0x0003e2000c101908 */
[----:B------:R-:W-:Y:S05]  /*0820*/  @!P0 BRA `(.L_x_11) ;  /* 0xfffffffc00c48947 */ /* 0x000fea000383ffff */
[----:B------:R-:W-:Y:S05]  /*0830*/  EXIT ;  /* 0x000000000000794d */ /* 0x000fea0003800000 */
        .weak           $__internal_0_$__cuda_sm3x_div_rn_noftz_f32_slowpath
        .type           $__internal_0_$__cuda_sm3x_div_rn_noftz_f32_slowpath,@function
        .size           $__internal_0_$__cuda_sm3x_div_rn_noftz_f32_slowpath,(.L_x_21 - $__internal_0_$__cuda_sm3x_div_rn_noftz_f32_slowpath)
$__internal_0_$__cuda_sm3x_div_rn_noftz_f32_slowpath:
[--C-:B------:R-:W-:Y:S02]  /*0840*/  SHF.R.U32.HI R8, RZ, 0x17, R3.reuse ;  /* 0x00000017ff087819 */ /* 0x100fe40000011603 */
[----:B------:R-:W-:Y:S02]  /*0850*/  SHF.R.U32.HI R7, RZ, 0x17, R0 ;  /* 0x00000017ff077819 */ /* 0x000fe40000011600 */
[----:B------:R-:W-:Y:S02]  /*0860*/  LOP3.LUT R14, R8, 0xff, RZ, 0xc0, !PT ;  /* 0x000000ff080e7812 */ /* 0x000fe400078ec0ff */
[----:B------:R-:W-:Y:S01]  /*0870*/  LOP3.LUT R12, R7, 0xff, RZ, 0xc0, !PT ;  /* 0x000000ff070c7812 */ /* 0x000fe200078ec0ff */
[----:B------:R-:W-:Y:S01]  /*0880*/  IMAD.MOV.U32 R7, RZ, RZ, R3 ;  /* 0x000000ffff077224 */ /* 0x000fe200078e0003 */
[----:B------:R-:W-:-:S03]  /*0890*/  IADD3 R10, PT, PT, R14, -0x1, RZ ;  /* 0xffffffff0e0a7810 */ /* 0x000fc60007ffe0ff */
[----:B------:R-:W-:Y:S01]  /*08a0*/  VIADD R9, R12, 0xffffffff ;  /* 0xffffffff0c097836 */ /* 0x000fe20000000000 */
[----:B------:R-:W-:-:S04]  /*08b0*/  ISETP.GT.U32.AND P0, PT, R10, 0xfd, PT ;  /* 0x000000fd0a00780c */ /* 0x000fc80003f04070 */
[----:B------:R-:W-:-:S13]  /*08c0*/  ISETP.GT.U32.OR P0, PT, R9, 0xfd, P0 ;  /* 0x000000fd0900780c */ /* 0x000fda0000704470 */
[----:B------:R-:W-:Y:S01]  /*08d0*/  @!P0 MOV R8, RZ ;  /* 0x000000ff00088202 */ /* 0x000fe20000000f00 */
[----:B------:R-:W-:Y:S06]  /*08e0*/  @!P0 BRA `(.L_x_12) ;  /* 0x00000000005c8947 */ /* 0x000fec0003800000 */
[----:B------:R-:W-:Y:S02]  /*08f0*/  FSETP.GTU.FTZ.AND P0, PT, |R0|, +INF , PT ;  /* 0x7f8000000000780b */ /* 0x000fe40003f1c200 */
[----:B------:R-:W-:-:S04]  /*0900*/  FSETP.GTU.FTZ.AND P1, PT, |R3|, +INF , PT ;  /* 0x7f8000000300780b */ /* 0x000fc80003f3c200 */
[----:B------:R-:W-:-:S13]  /*0910*/  PLOP3.LUT P0, PT, P0, P1, PT, 0xf8, 0x8f ;  /* 0x00000000008f781c */ /* 0x000fda0000703f70 */
[----:B------:R-:W-:Y:S05]  /*0920*/  @P0 BRA `(.L_x_13) ;  /* 0x0000000400440947 */ /* 0x000fea0003800000 */
[----:B------:R-:W-:-:S13]  /*0930*/  LOP3.LUT P0, RZ, R7, 0x7fffffff, R0, 0xc8, !PT ;  /* 0x7fffffff07ff7812 */ /* 0x000fda000780c800 */
[----:B------:R-:W-:Y:S05]  /*0940*/  @!P0 BRA `(.L_x_14) ;  /* 0x0000000400348947 */ /* 0x000fea0003800000 */
[C---:B------:R-:W-:Y:S02]  /*0950*/  FSETP.NEU.FTZ.AND P2, PT, |R0|.reuse, +INF , PT ;  /* 0x7f8000000000780b */ /* 0x040fe40003f5d200 */
[----:B------:R-:W-:Y:S02]  /*0960*/  FSETP.NEU.FTZ.AND P1, PT, |R3|, +INF , PT ;  /* 0x7f8000000300780b */ /* 0x000fe40003f3d200 */
[----:B------:R-:W-:-:S11]  /*0970*/  FSETP.NEU.FTZ.AND P0, PT, |R0|, +INF , PT ;  /* 0x7f8000000000780b */ /* 0x000fd60003f1d200 */
[----:B------:R-:W-:Y:S05]  /*0980*/  @!P1 BRA !P2, `(.L_x_14) ;  /* 0x0000000400249947 */ /* 0x000fea0005000000 */
[----:B------:R-:W-:-:S04]  /*0990*/  LOP3.LUT P2, RZ, R0, 0x7fffffff, RZ, 0xc0, !PT ;  /* 0x7fffffff00ff7812 */ /* 0x000fc8000784c0ff */
[----:B------:R-:W-:-:S13]  /*09a0*/  PLOP3.LUT P1, PT, P1, P2, PT, 0x2f, 0xf2 ;  /* 0x0000000000f2781c */ /* 0x000fda0000f24577 */
[----:B------:R-:W-:Y:S05]  /*09b0*/  @P1 BRA `(.L_x_15) ;  /* 0x0000000400101947 */ /* 0x000fea0003800000 */
[----:B------:R-:W-:-:S04]  /*09c0*/  LOP3.LUT P1, RZ, R7, 0x7fffffff, RZ, 0xc0, !PT ;  /* 0x7fffffff07ff7812 */ /* 0x000fc8000782c0ff */
[----:B------:R-:W-:-:S13]  /*09d0*/  PLOP3.LUT P0, PT, P0, P1, PT, 0x2f, 0xf2 ;  /* 0x0000000000f2781c */ /* 0x000fda0000702577 */
[----:B------:R-:W-:Y:S05]  /*09e0*/  @P0 BRA `(.L_x_16) ;  /* 0x0000000000f80947 */ /* 0x000fea0003800000 */
[----:B------:R-:W-:Y:S02]  /*09f0*/  ISETP.GE.AND P0, PT, R9, RZ, PT ;  /* 0x000000ff0900720c */ /* 0x000fe40003f06270 */
[----:B------:R-:W-:-:S11]  /*0a00*/  ISETP.GE.AND P1, PT, R10, RZ, PT ;  /* 0x000000ff0a00720c */ /* 0x000fd60003f26270 */
[----:B------:R-:W-:Y:S02]  /*0a10*/  @P0 IMAD.MOV.U32 R8, RZ, RZ, RZ ;  /* 0x000000ffff080224 */ /* 0x000fe400078e00ff */
[----:B------:R-:W-:Y:S01]  /*0a20*/  @!P0 FFMA R0, R0, 1.84467440737095516160e+19, RZ ;  /* 0x5f80000000008823 */ /* 0x000fe200000000ff */
[----:B------:R-:W-:Y:S02]  /*0a30*/  @!P0 IMAD.MOV.U32 R8, RZ, RZ, -0x40 ;  /* 0xffffffc0ff088424 */ /* 0x000fe400078e00ff */
[----:B------:R-:W-:-:S03]  /*0a40*/  @!P1 FFMA R7, R3, 1.84467440737095516160e+19, RZ ;  /* 0x5f80000003079823 */ /* 0x000fc600000000ff */
[----:B------:R-:W-:-:S07]  /*0a50*/  @!P1 IADD3 R8, PT, PT, R8, 0x40, RZ ;  /* 0x0000004008089810 */ /* 0x000fce0007ffe0ff */
.L_x_12:
[----:B------:R-:W-:-:S05]  /*0a60*/  LEA R10, R14, 0xc0800000, 0x17 ;  /* 0xc08000000e0a7811 */ /* 0x000fca00078eb8ff */
[----:B------:R-:W-:Y:S02]  /*0a70*/  IMAD.IADD R10, R7, 0x1, -R10 ;  /* 0x00000001070a7824 */ /* 0x000fe400078e0a0a */
[----:B------:R-:W-:Y:S02]  /*0a80*/  VIADD R7, R12, 0xffffff81 ;  /* 0xffffff810c077836 */ /* 0x000fe40000000000 */
[----:B------:R-:W0:Y:S01]  /*0a90*/  MUFU.RCP R9, R10 ;  /* 0x0000000a00097308 */ /* 0x000e220000001000 */
[----:B------:R-:W-:Y:S01]  /*0aa0*/  FADD.FTZ R11, -R10, -RZ ;  /* 0x800000ff0a0b7221 */ /* 0x000fe20000010100 */
[----:B------:R-:W-:-:S03]  /*0ab0*/  IMAD R0, R7, -0x800000, R0 ;  /* 0xff80000007007824 */ /* 0x000fc600078e0200 */
[----:B0-----:R-:W-:-:S04]  /*0ac0*/  FFMA R12, R9, R11, 1 ;  /* 0x3f800000090c7423 */ /* 0x001fc8000000000b */
[----:B------:R-:W-:-:S04]  /*0ad0*/  FFMA R16, R9, R12, R9 ;  /* 0x0000000c09107223 */ /* 0x000fc80000000009 */
[----:B------:R-:W-:-:S04]  /*0ae0*/  FFMA R9, R0, R16, RZ ;  /* 0x0000001000097223 */ /* 0x000fc800000000ff */
[----:B------:R-:W-:-:S04]  /*0af0*/  FFMA R12, R11, R9, R0 ;  /* 0x000000090b0c7223 */ /* 0x000fc80000000000 */
[----:B------:R-:W-:Y:S01]  /*0b00*/  FFMA R13, R16, R12, R9 ;  /* 0x0000000c100d7223 */ /* 0x000fe20000000009 */
[----:B------:R-:W-:-:S03]  /*0b10*/  IADD3 R9, PT, PT, R7, 0x7f, -R14 ;  /* 0x0000007f07097810 */ /* 0x000fc60007ffe80e */
[----:B------:R-:W-:Y:S01]  /*0b20*/  FFMA R12, R11, R13, R0 ;  /* 0x0000000d0b0c7223 */ /* 0x000fe20000000000 */
[----:B------:R-:W-:-:S03]  /*0b30*/  IADD3 R9, PT, PT, R9, R8, RZ ;  /* 0x0000000809097210 */ /* 0x000fc60007ffe0ff */
[----:B------:R-:W-:-:S05]  /*0b40*/  FFMA R0, R16, R12, R13 ;  /* 0x0000000c10007223 */ /* 0x000fca000000000d */
[----:B------:R-:W-:-:S04]  /*0b50*/  SHF.R.U32.HI R7, RZ, 0x17, R0 ;  /* 0x00000017ff077819 */ /* 0x000fc80000011600 */
[----:B------:R-:W-:-:S05]  /*0b60*/  LOP3.LUT R7, R7, 0xff, RZ, 0xc0, !PT ;  /* 0x000000ff07077812 */ /* 0x000fca00078ec0ff */
[----:B------:R-:W-:-:S04]  /*0b70*/  IMAD.IADD R11, R7, 0x1, R9 ;  /* 0x00000001070b7824 */ /* 0x000fc800078e0209 */
[----:B------:R-:W-:-:S05]  /*0b80*/  VIADD R7, R11, 0xffffffff ;  /* 0xffffffff0b077836 */ /* 0x000fca0000000000 */
[----:B------:R-:W-:-:S13]  /*0b90*/  ISETP.GE.U32.AND P0, PT, R7, 0xfe, PT ;  /* 0x000000fe0700780c */ /* 0x000fda0003f06070 */
[----:B------:R-:W-:Y:S05]  /*0ba0*/  @!P0 BRA `(.L_x_17) ;  /* 0x0000000000808947 */ /* 0x000fea0003800000 */
[----:B------:R-:W-:-:S13]  /*0bb0*/  ISETP.GT.AND P0, PT, R11, 0xfe, PT ;  /* 0x000000fe0b00780c */ /* 0x000fda0003f04270 */
[----:B------:R-:W-:Y:S05]  /*0bc0*/  @P0 BRA `(.L_x_18) ;  /* 0x00000000006c0947 */ /* 0x000fea0003800000 */
[----:B------:R-:W-:-:S13]  /*0bd0*/  ISETP.GE.AND P0, PT, R11, 0x1, PT ;  /* 0x000000010b00780c */ /* 0x000fda0003f06270 */
[----:B------:R-:W-:Y:S05]  /*0be0*/  @P0 BRA `(.L_x_19) ;  /* 0x0000000000980947 */ /* 0x000fea0003800000 */
[----:B------:R-:W-:Y:S02]  /*0bf0*/  ISETP.GE.AND P0, PT, R11, -0x18, PT ;  /* 0xffffffe80b00780c */ /* 0x000fe40003f06270 */
[----:B------:R-:W-:-:S11]  /*0c00*/  LOP3.LUT R0, R0, 0x80000000, RZ, 0xc0, !PT ;  /* 0x8000000000007812 */ /* 0x000fd600078ec0ff */
[----:B------:R-:W-:Y:S05]  /*0c10*/  @!P0 BRA `(.L_x_19) ;  /* 0x00000000008c8947 */ /* 0x000fea0003800000 */
[CCC-:B------:R-:W-:Y:S01]  /*0c20*/  FFMA.RZ R7, R16.reuse, R12.reuse, R13.reuse ;  /* 0x0000000c10077223 */ /* 0x1c0fe2000000c00d */
[C---:B------:R-:W-:Y:S01]  /*0c30*/  IADD3 R10, PT, PT, R11.reuse, 0x20, RZ ;  /* 0x000000200b0a7810 */ /* 0x040fe20007ffe0ff */
[CCC-:B------:R-:W-:Y:S01]  /*0c40*/  FFMA.RM R8, R16.reuse, R12.reuse, R13.reuse ;  /* 0x0000000c10087223 */ /* 0x1c0fe2000000400d */
[----:B------:R-:W-:Y:S02]  /*0c50*/  ISETP.NE.AND P2, PT, R11, RZ, PT ;  /* 0x000000ff0b00720c */ /* 0x000fe40003f45270 */
[----:B------:R-:W-:Y:S01]  /*0c60*/  LOP3.LUT R9, R7, 0x7fffff, RZ, 0xc0, !PT ;  /* 0x007fffff07097812 */ /* 0x000fe200078ec0ff */
[----:B------:R-:W-:Y:S01]  /*0c70*/  FFMA.RP R7, R16, R12, R13 ;  /* 0x0000000c10077223 */ /* 0x000fe2000000800d */
[----:B------:R-:W-:Y:S01]  /*0c80*/  ISETP.NE.AND P1, PT, R11, RZ, PT ;  /* 0x000000ff0b00720c */ /* 0x000fe20003f25270 */
[----:B------:R-:W-:Y:S01]  /*0c90*/  IMAD.MOV R11, RZ, RZ, -R11 ;  /* 0x000000ffff0b7224 */ /* 0x000fe200078e0a0b */
[----:B------:R-:W-:Y:S02]  /*0ca0*/  LOP3.LUT R9, R9, 0x800000, RZ, 0xfc, !PT ;  /* 0x0080000009097812 */ /* 0x000fe400078efcff */
[----:B------:R-:W-:-:S02]  /*0cb0*/  FSETP.NEU.FTZ.AND P0, PT, R7, R8, PT ;  /* 0x000000080700720b */ /* 0x000fc40003f1d000 */
[----:B------:R-:W-:Y:S02]  /*0cc0*/  SHF.L.U32 R10, R9, R10, RZ ;  /* 0x0000000a090a7219 */ /* 0x000fe400000006ff */
[----:B------:R-:W-:Y:S02]  /*0cd0*/  SEL R8, R11, RZ, P2 ;  /* 0x000000ff0b087207 */ /* 0x000fe40001000000 */
[----:B------:R-:W-:Y:S02]  /*0ce0*/  ISETP.NE.AND P1, PT, R10, RZ, P1 ;  /* 0x000000ff0a00720c */ /* 0x000fe40000f25270 */
[----:B------:R-:W-:Y:S02]  /*0cf0*/  SHF.R.U32.HI R8, RZ, R8, R9 ;  /* 0x00000008ff087219 */ /* 0x000fe40000011609 */
[----:B------:R-:W-:Y:S02]  /*0d00*/  PLOP3.LUT P0, PT, P0, P1, PT, 0xf8, 0x8f ;  /* 0x00000000008f781c */ /* 0x000fe40000703f70 */
[----:B------:R-:W-:-:S02]  /*0d10*/  SHF.R.U32.HI R10, RZ, 0x1, R8 ;  /* 0x00000001ff0a7819 */ /* 0x000fc40000011608 */
[----:B------:R-:W-:-:S04]  /*0d20*/  SEL R7, RZ, 0x1, !P0 ;  /* 0x00000001ff077807 */ /* 0x000fc80004000000 */
[----:B------:R-:W-:-:S04]  /*0d30*/  LOP3.LUT R7, R7, 0x1, R10, 0xf8, !PT ;  /* 0x0000000107077812 */ /* 0x000fc800078ef80a */
[----:B------:R-:W-:-:S05]  /*0d40*/  LOP3.LUT R7, R7, R8, RZ, 0xc0, !PT ;  /* 0x0000000807077212 */ /* 0x000fca00078ec0ff */
[----:B------:R-:W-:-:S05]  /*0d50*/  IMAD.IADD R7, R10, 0x1, R7 ;  /* 0x000000010a077824 */ /* 0x000fca00078e0207 */
[----:B------:R-:W-:Y:S01]  /*0d60*/  LOP3.LUT R0, R7, R0, RZ, 0xfc, !PT ;  /* 0x0000000007007212 */ /* 0x000fe200078efcff */
[----:B------:R-:W-:Y:S06]  /*0d70*/  BRA `(.L_x_19) ;  /* 0x0000000000347947 */ /* 0x000fec0003800000 */
.L_x_18:
[----:B------:R-:W-:-:S04]  /*0d80*/  LOP3.LUT R0, R0, 0x80000000, RZ, 0xc0, !PT ;  /* 0x8000000000007812 */ /* 0x000fc800078ec0ff */
[----:B------:R-:W-:Y:S01]  /*0d90*/  LOP3.LUT R0, R0, 0x7f800000, RZ, 0xfc, !PT ;  /* 0x7f80000000007812 */ /* 0x000fe200078efcff */
[----:B------:R-:W-:Y:S06]  /*0da0*/  BRA `(.L_x_19) ;  /* 0x0000000000287947 */ /* 0x000fec0003800000 */
.L_x_17:
[----:B------:R-:W-:Y:S01]  /*0db0*/  LEA R0, R9, R0, 0x17 ;  /* 0x0000000009007211 */ /* 0x000fe200078eb8ff */
[----:B------:R-:W-:Y:S06]  /*0dc0*/  BRA `(.L_x_19) ;  /* 0x0000000000207947 */ /* 0x000fec0003800000 */
.L_x_16:
[----:B------:R-:W-:-:S04]  /*0dd0*/  LOP3.LUT R0, R7, 0x80000000, R0, 0x48, !PT ;  /* 0x8000000007007812 */ /* 0x000fc800078e4800 */
[----:B------:R-:W-:Y:S01]  /*0de0*/  LOP3.LUT R0, R0, 0x7f800000, RZ, 0xfc, !PT ;  /* 0x7f80000000007812 */ /* 0x000fe200078efcff */
[----:B------:R-:W-:Y:S06]  /*0df0*/  BRA `(.L_x_19) ;  /* 0x0000000000147947 */ /* 0x000fec0003800000 */
.L_x_15:
[----:B------:R-:W-:Y:S01]  /*0e00*/  LOP3.LUT R0, R7, 0x80000000, R0, 0x48, !PT ;  /* 0x8000000007007812 */ /* 0x000fe200078e4800 */
[----:B------:R-:W-:Y:S06]  /*0e10*/  BRA `(.L_x_19) ;  /* 0x00000000000c7947 */ /* 0x000fec0003800000 */
.L_x_14:
[----:B------:R-:W0:Y:S01]  /*0e20*/  MUFU.RSQ R0, -QNAN ;  /* 0xffc0000000007908 */ /* 0x000e220000001400 */
[----:B------:R-:W-:Y:S05]  /*0e30*/  BRA `(.L_x_19) ;  /* 0x0000000000047947 */ /* 0x000fea0003800000 */
.L_x_13:
[----:B------:R-:W-:-:S07]  /*0e40*/  FADD.FTZ R0, R0, R3 ;  /* 0x0000000300007221 */ /* 0x000fce0000010000 */
.L_x_19:
[----:B------:R-:W-:-:S04]  /*0e50*/  IMAD.MOV.U32 R7, RZ, RZ, 0x0 ;  /* 0x00000000ff077424 */ /* 0x000fc800078e00ff */
[----:B0-----:R-:W-:Y:S05]  /*0e60*/  RET.REL.NODEC R6 `(_Z25layer_norm_forward_kernelPKfPfS0_S0_S1_S1_iif) ;  /* 0xfffffff006647950 */ /* 0x001fea0003c3ffff */
.L_x_20:
[----:B------:R-:W-:-:S00]  /*0e70*/  BRA `(.L_x_20) ;  /* 0xfffffffc00fc7947 */ /* 0x000fc0000383ffff */
[----:B------:R-:W-:-:S00]  /*0e80*/  NOP ;  /* 0x0000000000007918 */ /* 0x000fc00000000000 */
[----:B------:R-:W-:-:S00]  /*0e90*/  NOP ;  /* 0x0000000000007918 */ /* 0x000fc00000000000 */
[----:B------:R-:W-:-:S00]  /*0ea0*/  NOP ;  /* 0x0000000000007918 */ /* 0x000fc00000000000 */
[----:B------:R-:W-:-:S00]  /*0eb0*/  NOP ;  /* 0x0000000000007918 */ /* 0x000fc00000000000 */
[----:B------:R-:W-:-:S00]  /*0ec0*/  NOP ;  /* 0x0000000000007918 */ /* 0x000fc00000000000 */
[----:B------:R-:W-:-:S00]  /*0ed0*/  NOP ;  /* 0x0000000000007918 */ /* 0x000fc00000000000 */
[----:B------:R-:W-:-:S00]  /*0ee0*/  NOP ;  /* 0x0000000000007918 */ /* 0x000fc00000000000 */
[----:B------:R-:W-:-:S00]  /*0ef0*/  NOP ;  /* 0x0000000000007918 */ /* 0x000fc00000000000 */
.L_x_21:


//--------------------- .nv.shared._Z25layer_norm_forward_kernelPKfPfS0_S0_S1_S1_iif --------------------------
	.section	.nv.shared._Z25layer_norm_forward_kernelPKfPfS0_S0_S1_S1_iif,"aw",@nobits
	.sectionflags	@""
	.align	16
	.zero		1024


//--------------------- .nv.shared.reserved.0     --------------------------
	.section	.nv.shared.reserved.0,"aw",@nobits
	.weak		__nv_reservedSMEM_offset_0_alias
	.size		__nv_reservedSMEM_offset_0_alias, 0, 64
	.other		__nv_reservedSMEM_offset_0_alias,@"STO_CUDA_RESERVED_SHARED STV_DEFAULT"
__nv_reservedSMEM_offset_0_alias:
	.zero		0
	.zero		64


//--------------------- .nv.constant0._Z25layer_norm_forward_kernelPKfPfS0_S0_S1_S1_iif --------------------------
	.section	.nv.constant0._Z25layer_norm_forward_kernelPKfPfS0_S0_S1_S1_iif,"a",@progbits
	.sectionflags	@""
	.align	4
.nv.constant0._Z25layer_norm_forward_kernelPKfPfS0_S0_S1_S1_iif:
	.zero		956


//--------------------- SYMBOLS --------------------------

	.type		.nv.reservedSmem.offset0,@object
	.size		.nv.reservedSmem.offset0,0x4
	.type		.nv.reservedSmem.cap,@object
	.size		.nv.reservedSmem.cap,0x4
